//
// Generated by NVIDIA NVVM Compiler
//
// Compiler Build ID: CL-36424714
// Cuda compilation tools, release 13.0, V13.0.88
// Based on NVVM 20.0.0
//

.version 9.0
.target sm_100
.address_size 64

	// .globl	reverseVec

.visible .entry reverseVec(
	.param .u32 reverseVec_param_0,
	.param .u64 .ptr .align 1 reverseVec_param_1,
	.param .u64 .ptr .align 1 reverseVec_param_2
)
{
	.reg .pred 	%p<2>;
	.reg .b32 	%r<8>;
	.reg .b32 	%f<2>;
	.reg .b64 	%rd<9>;

	ld.param.u32 	%r2, [reverseVec_param_0];
	ld.param.u64 	%rd1, [reverseVec_param_1];
	ld.param.u64 	%rd2, [reverseVec_param_2];
	mov.u32 	%r3, %ctaid.x;
	mov.u32 	%r4, %ntid.x;
	mov.u32 	%r5, %tid.x;
	mad.lo.s32 	%r1, %r3, %r4, %r5;
	setp.ge.s32 	%p1, %r1, %r2;
	@%p1 bra 	$L__BB0_2;
	cvta.to.global.u64 	%rd3, %rd1;
	cvta.to.global.u64 	%rd4, %rd2;
	mul.wide.s32 	%rd5, %r1, 4;
	add.s64 	%rd6, %rd3, %rd5;
	ld.global.f32 	%f1, [%rd6];
	not.b32 	%r6, %r1;
	add.s32 	%r7, %r2, %r6;
	mul.wide.s32 	%rd7, %r7, 4;
	add.s64 	%rd8, %rd4, %rd7;
	st.global.f32 	[%rd8], %f1;
$L__BB0_2:
	ret;

}


// ===== COMPILED SASS (sm_100) =====

	.target	sm_100

	.elftype	@"ET_EXEC"


//--------------------- .note.nv.tkinfo           --------------------------
	.section	.note.nv.tkinfo,"",@"SHT_NOTE"
	.sectionflags	@"SHF_NOTE_NV_TKINFO"
	.tkinfo
        /*0018*/ 	.word	0x00000002
        /*0030*/ 	.string	""
        /*0030*/ 	.string	"ptxas"
        /*0030*/ 	.string	"Cuda compilation tools, release 13.0, V13.0.88"
        /*0030*/ 	.string	"Build cuda_13.0.r13.0/compiler.36424714_0"
        /*0030*/ 	.string	"-arch sm_100 -m 64 "



//--------------------- .note.nv.cuinfo           --------------------------
	.section	.note.nv.cuinfo,"",@"SHT_NOTE"
	.sectionflags	@"SHF_NOTE_NV_CUINFO"
        /*0018*/ 	.short	0x0002
        /*001a*/ 	.short	0x0064
        /*001c*/ 	.short	0x0082
	.zero		2


//--------------------- .nv.info                  --------------------------
	.section	.nv.info,"",@"SHT_CUDA_INFO"
	.align	4


	//----- nvinfo : EIATTR_REGCOUNT
	.align		4
        /*0000*/ 	.byte	0x04, 0x2f
        /*0002*/ 	.short	(.L_1 - .L_0)
	.align		4
.L_0:
        /*0004*/ 	.word	index@(reverseVec)
        /*0008*/ 	.word	0x0000000a


	//----- nvinfo : EIATTR_FRAME_SIZE
	.align		4
.L_1:
        /*000c*/ 	.byte	0x04, 0x11
        /*000e*/ 	.short	(.L_3 - .L_2)
	.align		4
.L_2:
        /*0010*/ 	.word	index@(reverseVec)
        /*0014*/ 	.word	0x00000000


	//----- nvinfo : EIATTR_MIN_STACK_SIZE
	.align		4
.L_3:
        /*0018*/ 	.byte	0x04, 0x12
        /*001a*/ 	.short	(.L_5 - .L_4)
	.align		4
.L_4:
        /*001c*/ 	.word	index@(reverseVec)
        /*0020*/ 	.word	0x00000000
.L_5:


//--------------------- .nv.compat                --------------------------
	.section	.nv.compat,"",@"SHT_CUDA_COMPAT_INFO"
	.align	4
        /*0000*/ 	.byte	0x02, 0x09, 0x00, 0x00, 0x02, 0x02, 0x01, 0x00, 0x02, 0x05, 0x05, 0x00, 0x03, 0x07, 0x01, 0x01
        /*0010*/ 	.byte	0x02, 0x03, 0x00, 0x00, 0x02, 0x06, 0x01, 0x00, 0x04, 0x0b, 0x08, 0x00, 0x09, 0x00, 0x00, 0x00
        /*0020*/ 	.byte	0x00, 0x00, 0x00, 0x00


//--------------------- .nv.info.reverseVec       --------------------------
	.section	.nv.info.reverseVec,"",@"SHT_CUDA_INFO"
	.sectionflags	@""
	.align	4


	//----- nvinfo : EIATTR_CUDA_API_VERSION
	.align		4
        /*0000*/ 	.byte	0x04, 0x37
        /*0002*/ 	.short	(.L_7 - .L_6)
.L_6:
        /*0004*/ 	.word	0x00000082


	//----- nvinfo : EIATTR_KPARAM_INFO
	.align		4
.L_7:
        /*0008*/ 	.byte	0x04, 0x17
        /*000a*/ 	.short	(.L_9 - .L_8)
.L_8:
        /*000c*/ 	.word	0x00000000
        /*0010*/ 	.short	0x0002
        /*0012*/ 	.short	0x0010
        /*0014*/ 	.byte	0x00, 0xf5, 0x21, 0x00


	//----- nvinfo : EIATTR_KPARAM_INFO
	.align		4
.L_9:
        /*0018*/ 	.byte	0x04, 0x17
        /*001a*/ 	.short	(.L_11 - .L_10)
.L_10:
        /*001c*/ 	.word	0x00000000
        /*0020*/ 	.short	0x0001
        /*0022*/ 	.short	0x0008
        /*0024*/ 	.byte	0x00, 0xf5, 0x21, 0x00


	//----- nvinfo : EIATTR_KPARAM_INFO
	.align		4
.L_11:
        /*0028*/ 	.byte	0x04, 0x17
        /*002a*/ 	.short	(.L_13 - .L_12)
.L_12:
        /*002c*/ 	.word	0x00000000
        /*0030*/ 	.short	0x0000
        /*0032*/ 	.short	0x0000
        /*0034*/ 	.byte	0x00, 0xf0, 0x11, 0x00


	//----- nvinfo : EIATTR_SPARSE_MMA_MASK
	.align		4
.L_13:
        /*0038*/ 	.byte	0x03, 0x50
        /*003a*/ 	.short	0x0000


	//----- nvinfo : EIATTR_MAXREG_COUNT
	.align		4
        /*003c*/ 	.byte	0x03, 0x1b
        /*003e*/ 	.short	0x00ff


	//----- nvinfo : EIATTR_MERCURY_ISA_VERSION
	.align		4
        /*0040*/ 	.byte	0x03, 0x5f
        /*0042*/ 	.short	0x0101


	//----- nvinfo : EIATTR_VRC_CTA_INIT_COUNT
	.align		4
        /*0044*/ 	.byte	0x02, 0x4a
	.zero		1
	.zero		1


	//----- nvinfo : EIATTR_EXIT_INSTR_OFFSETS
	.align		4
        /*0048*/ 	.byte	0x04, 0x1c
        /*004a*/ 	.short	(.L_15 - .L_14)


	//   ....[0]....
.L_14:
        /*004c*/ 	.word	0x00000070


	//   ....[1]....
        /*0050*/ 	.word	0x00000110


	//----- nvinfo : EIATTR_CBANK_PARAM_SIZE
	.align		4
.L_15:
        /*0054*/ 	.byte	0x03, 0x19
        /*0056*/ 	.short	0x0018


	//----- nvinfo : EIATTR_PARAM_CBANK
	.align		4
        /*0058*/ 	.byte	0x04, 0x0a
        /*005a*/ 	.short	(.L_17 - .L_16)
	.align		4
.L_16:
        /*005c*/ 	.word	index@(.nv.constant0.reverseVec)
        /*0060*/ 	.short	0x0380
        /*0062*/ 	.short	0x0018


	//----- nvinfo : EIATTR_SW_WAR
	.align		4
.L_17:
        /*0064*/ 	.byte	0x04, 0x36
        /*0066*/ 	.short	(.L_19 - .L_18)
.L_18:
        /*0068*/ 	.word	0x00000008
.L_19:


//--------------------- .nv.callgraph             --------------------------
	.section	.nv.callgraph,"",@"SHT_CUDA_CALLGRAPH"
	.align	4
	.sectionentsize	8
	.align		4
        /*0000*/ 	.word	0x00000000
	.align		4
        /*0004*/ 	.word	0xffffffff
	.align		4
        /*0008*/ 	.word	0x00000000
	.align		4
        /*000c*/ 	.word	0xfffffffe
	.align		4
        /*0010*/ 	.word	0x00000000
	.align		4
        /*0014*/ 	.word	0xfffffffd
	.align		4
        /*0018*/ 	.word	0x00000000
	.align		4
        /*001c*/ 	.word	0xfffffffc


//--------------------- .text.reverseVec          --------------------------
	.section	.text.reverseVec,"ax",@progbits
	.align	128
        .global         reverseVec
        .type           reverseVec,@function
        .size           reverseVec,(.L_x_1 - reverseVec)
        .other          reverseVec,@"STO_CUDA_ENTRY STV_DEFAULT"
reverseVec:
.text.reverseVec:
[----:B------:R-:W-:Y:S01]  /*0000*/  LDC R1, c[0x0][0x37c] ;  /* 0x0000df00ff017b82 */ /* 0x000fe20000000800 */
[----:B------:R-:W0:Y:S07]  /*0010*/  S2R R0, SR_TID.X ;  /* 0x0000000000007919 */ /* 0x000e2e0000002100 */
[----:B------:R-:W0:Y:S01]  /*0020*/  S2UR UR4, SR_CTAID.X ;  /* 0x00000000000479c3 */ /* 0x000e220000002500 */
[----:B------:R-:W1:Y:S07]  /*0030*/  LDCU UR6, c[0x0][0x380] ;  /* 0x00007000ff0677ac */ /* 0x000e6e0008000800 */
[----:B------:R-:W0:Y:S02]  /*0040*/  LDC R7, c[0x0][0x360] ;  /* 0x0000d800ff077b82 */ /* 0x000e240000000800 */
[----:B0-----:R-:W-:-:S05]  /*0050*/  IMAD R7, R7, UR4, R0 ;  /* 0x0000000407077c24 */ /* 0x001fca000f8e0200 */
[----:B-1----:R-:W-:-:S13]  /*0060*/  ISETP.GE.AND P0, PT, R7, UR6, PT ;  /* 0x0000000607007c0c */ /* 0x002fda000bf06270 */
[----:B------:R-:W-:Y:S05]  /*0070*/  @P0 EXIT ;  /* 0x000000000000094d */ /* 0x000fea0003800000 */
[----:B------:R-:W0:Y:S01]  /*0080*/  LDC.64 R2, c[0x0][0x388] ;  /* 0x0000e200ff027b82 */ /* 0x000e220000000a00 */
[----:B------:R-:W1:Y:S07]  /*0090*/  LDCU.64 UR4, c[0x0][0x358] ;  /* 0x00006b00ff0477ac */ /* 0x000e6e0008000a00 */
[----:B------:R-:W2:Y:S01]  /*00a0*/  LDC.64 R4, c[0x0][0x390] ;  /* 0x0000e400ff047b82 */ /* 0x000ea20000000a00 */
[----:B0-----:R-:W-:-:S06]  /*00b0*/  IMAD.WIDE R2, R7, 0x4, R2 ;  /* 0x0000000407027825 */ /* 0x001fcc00078e0202 */
[----:B-1----:R-:W3:Y:S01]  /*00c0*/  LDG.E R3, desc[UR4][R2.64] ;  /* 0x0000000402037981 */ /* 0x002ee2000c1e1900 */
[----:B------:R-:W-:-:S04]  /*00d0*/  LOP3.LUT R7, RZ, R7, RZ, 0x33, !PT ;  /* 0x00000007ff077212 */ /* 0x000fc800078e33ff */
[----:B------:R-:W-:-:S05]  /*00e0*/  IADD3 R7, PT, PT, R7, UR6, RZ ;  /* 0x0000000607077c10 */ /* 0x000fca000fffe0ff */
[----:B--2---:R-:W-:-:S05]  /*00f0*/  IMAD.WIDE R4, R7, 0x4, R4 ;  /* 0x0000000407047825 */ /* 0x004fca00078e0204 */
[----:B---3--:R-:W-:Y:S01]  /*0100*/  STG.E desc[UR4][R4.64], R3 ;  /* 0x0000000304007986 */ /* 0x008fe2000c101904 */
[----:B------:R-:W-:Y:S05]  /*0110*/  EXIT ;  /* 0x000000000000794d */ /* 0x000fea0003800000 */
.L_x_0:
[----:B------:R-:W-:-:S00]  /*0120*/  BRA `(.L_x_0) ;  /* 0xfffffffc00fc7947 */ /* 0x000fc0000383ffff */
[----:B------:R-:W-:-:S00]  /*0130*/  NOP ;  /* 0x0000000000007918 */ /* 0x000fc00000000000 */
        /* <DEDUP_REMOVED lines=12> */
.L_x_1:


//--------------------- .nv.shared.reserved.0     --------------------------
	.section	.nv.shared.reserved.0,"aw",@nobits
	.weak		__nv_reservedSMEM_offset_0_alias
	.size		__nv_reservedSMEM_offset_0_alias, 0, 64
	.other		__nv_reservedSMEM_offset_0_alias,@"STO_CUDA_RESERVED_SHARED STV_DEFAULT"
__nv_reservedSMEM_offset_0_alias:
	.zero		0
	.zero		64


//--------------------- .nv.constant0.reverseVec  --------------------------
	.section	.nv.constant0.reverseVec,"a",@progbits
	.sectionflags	@""
	.align	4
.nv.constant0.reverseVec:
	.zero		920


//--------------------- SYMBOLS --------------------------

	.type		.nv.reservedSmem.offset0,@object
	.size		.nv.reservedSmem.offset0,0x4
